//
// Generated by NVIDIA NVVM Compiler
//
// Compiler Build ID: CL-36424714
// Cuda compilation tools, release 13.0, V13.0.88
// Based on NVVM 20.0.0
//

.version 9.0
.target sm_100
.address_size 64

	// .globl	_Z5helloPci

.visible .entry _Z5helloPci(
	.param .u64 .ptr .align 1 _Z5helloPci_param_0,
	.param .u32 _Z5helloPci_param_1
)
{
	.reg .pred 	%p<2>;
	.reg .b16 	%rs<3>;
	.reg .b32 	%r<15>;
	.reg .b64 	%rd<5>;

	ld.param.u64 	%rd1, [_Z5helloPci_param_0];
	ld.param.u32 	%r2, [_Z5helloPci_param_1];
	mov.u32 	%r3, %tid.x;
	mov.u32 	%r4, %ntid.y;
	mov.u32 	%r5, %tid.y;
	mov.u32 	%r6, %ctaid.x;
	mov.u32 	%r7, %nctaid.y;
	mov.u32 	%r8, %nctaid.z;
	mov.u32 	%r9, %ctaid.y;
	mov.u32 	%r10, %ctaid.z;
	mad.lo.s32 	%r11, %r6, %r7, %r9;
	mad.lo.s32 	%r12, %r11, %r8, %r10;
	mov.u32 	%r13, %ntid.x;
	mad.lo.s32 	%r14, %r12, %r13, %r3;
	mad.lo.s32 	%r1, %r14, %r4, %r5;
	setp.ge.s32 	%p1, %r1, %r2;
	@%p1 bra 	$L__BB0_2;
	cvta.to.global.u64 	%rd2, %rd1;
	cvt.s64.s32 	%rd3, %r1;
	add.s64 	%rd4, %rd2, %rd3;
	ld.global.u8 	%rs1, [%rd4];
	add.s16 	%rs2, %rs1, -32;
	st.global.u8 	[%rd4], %rs2;
$L__BB0_2:
	ret;

}


// ===== COMPILED SASS (sm_100) =====

	.target	sm_100

	.elftype	@"ET_EXEC"


//--------------------- .note.nv.tkinfo           --------------------------
	.section	.note.nv.tkinfo,"",@"SHT_NOTE"
	.sectionflags	@"SHF_NOTE_NV_TKINFO"
	.tkinfo
        /*0018*/ 	.word	0x00000002
        /*0030*/ 	.string	""
        /*0030*/ 	.string	"ptxas"
        /*0030*/ 	.string	"Cuda compilation tools, release 13.0, V13.0.88"
        /*0030*/ 	.string	"Build cuda_13.0.r13.0/compiler.36424714_0"
        /*0030*/ 	.string	"-arch sm_100 -m 64 "



//--------------------- .note.nv.cuinfo           --------------------------
	.section	.note.nv.cuinfo,"",@"SHT_NOTE"
	.sectionflags	@"SHF_NOTE_NV_CUINFO"
        /*0018*/ 	.short	0x0002
        /*001a*/ 	.short	0x0064
        /*001c*/ 	.short	0x0082
	.zero		2


//--------------------- .nv.info                  --------------------------
	.section	.nv.info,"",@"SHT_CUDA_INFO"
	.align	4


	//----- nvinfo : EIATTR_REGCOUNT
	.align		4
        /*0000*/ 	.byte	0x04, 0x2f
        /*0002*/ 	.short	(.L_1 - .L_0)
	.align		4
.L_0:
        /*0004*/ 	.word	index@(_Z5helloPci)
        /*0008*/ 	.word	0x00000008


	//----- nvinfo : EIATTR_FRAME_SIZE
	.align		4
.L_1:
        /*000c*/ 	.byte	0x04, 0x11
        /*000e*/ 	.short	(.L_3 - .L_2)
	.align		4
.L_2:
        /*0010*/ 	.word	index@(_Z5helloPci)
        /*0014*/ 	.word	0x00000000


	//----- nvinfo : EIATTR_MIN_STACK_SIZE
	.align		4
.L_3:
        /*0018*/ 	.byte	0x04, 0x12
        /*001a*/ 	.short	(.L_5 - .L_4)
	.align		4
.L_4:
        /*001c*/ 	.word	index@(_Z5helloPci)
        /*0020*/ 	.word	0x00000000
.L_5:


//--------------------- .nv.compat                --------------------------
	.section	.nv.compat,"",@"SHT_CUDA_COMPAT_INFO"
	.align	4
        /*0000*/ 	.byte	0x02, 0x09, 0x00, 0x00, 0x02, 0x02, 0x01, 0x00, 0x02, 0x05, 0x05, 0x00, 0x03, 0x07, 0x01, 0x01
        /*0010*/ 	.byte	0x02, 0x03, 0x00, 0x00, 0x02, 0x06, 0x01, 0x00, 0x04, 0x0b, 0x08, 0x00, 0x09, 0x00, 0x00, 0x00
        /*0020*/ 	.byte	0x00, 0x00, 0x00, 0x00


//--------------------- .nv.info._Z5helloPci      --------------------------
	.section	.nv.info._Z5helloPci,"",@"SHT_CUDA_INFO"
	.sectionflags	@""
	.align	4


	//----- nvinfo : EIATTR_CUDA_API_VERSION
	.align		4
        /*0000*/ 	.byte	0x04, 0x37
        /*0002*/ 	.short	(.L_7 - .L_6)
.L_6:
        /*0004*/ 	.word	0x00000082


	//----- nvinfo : EIATTR_KPARAM_INFO
	.align		4
.L_7:
        /*0008*/ 	.byte	0x04, 0x17
        /*000a*/ 	.short	(.L_9 - .L_8)
.L_8:
        /*000c*/ 	.word	0x00000000
        /*0010*/ 	.short	0x0001
        /*0012*/ 	.short	0x0008
        /*0014*/ 	.byte	0x00, 0xf0, 0x11, 0x00


	//----- nvinfo : EIATTR_KPARAM_INFO
	.align		4
.L_9:
        /*0018*/ 	.byte	0x04, 0x17
        /*001a*/ 	.short	(.L_11 - .L_10)
.L_10:
        /*001c*/ 	.word	0x00000000
        /*0020*/ 	.short	0x0000
        /*0022*/ 	.short	0x0000
        /*0024*/ 	.byte	0x00, 0xf5, 0x21, 0x00


	//----- nvinfo : EIATTR_SPARSE_MMA_MASK
	.align		4
.L_11:
        /*0028*/ 	.byte	0x03, 0x50
        /*002a*/ 	.short	0x0000


	//----- nvinfo : EIATTR_MAXREG_COUNT
	.align		4
        /*002c*/ 	.byte	0x03, 0x1b
        /*002e*/ 	.short	0x00ff


	//----- nvinfo : EIATTR_MERCURY_ISA_VERSION
	.align		4
        /*0030*/ 	.byte	0x03, 0x5f
        /*0032*/ 	.short	0x0101


	//----- nvinfo : EIATTR_VRC_CTA_INIT_COUNT
	.align		4
        /*0034*/ 	.byte	0x02, 0x4a
	.zero		1
	.zero		1


	//----- nvinfo : EIATTR_EXIT_INSTR_OFFSETS
	.align		4
        /*0038*/ 	.byte	0x04, 0x1c
        /*003a*/ 	.short	(.L_13 - .L_12)


	//   ....[0]....
.L_12:
        /*003c*/ 	.word	0x00000100


	//   ....[1]....
        /*0040*/ 	.word	0x00000180


	//----- nvinfo : EIATTR_CBANK_PARAM_SIZE
	.align		4
.L_13:
        /*0044*/ 	.byte	0x03, 0x19
        /*0046*/ 	.short	0x000c


	//----- nvinfo : EIATTR_PARAM_CBANK
	.align		4
        /*0048*/ 	.byte	0x04, 0x0a
        /*004a*/ 	.short	(.L_15 - .L_14)
	.align		4
.L_14:
        /*004c*/ 	.word	index@(.nv.constant0._Z5helloPci)
        /*0050*/ 	.short	0x0380
        /*0052*/ 	.short	0x000c


	//----- nvinfo : EIATTR_SW_WAR
	.align		4
.L_15:
        /*0054*/ 	.byte	0x04, 0x36
        /*0056*/ 	.short	(.L_17 - .L_16)
.L_16:
        /*0058*/ 	.word	0x00000008
.L_17:


//--------------------- .nv.callgraph             --------------------------
	.section	.nv.callgraph,"",@"SHT_CUDA_CALLGRAPH"
	.align	4
	.sectionentsize	8
	.align		4
        /*0000*/ 	.word	0x00000000
	.align		4
        /*0004*/ 	.word	0xffffffff
	.align		4
        /*0008*/ 	.word	0x00000000
	.align		4
        /*000c*/ 	.word	0xfffffffe
	.align		4
        /*0010*/ 	.word	0x00000000
	.align		4
        /*0014*/ 	.word	0xfffffffd
	.align		4
        /*0018*/ 	.word	0x00000000
	.align		4
        /*001c*/ 	.word	0xfffffffc


//--------------------- .text._Z5helloPci         --------------------------
	.section	.text._Z5helloPci,"ax",@progbits
	.align	128
        .global         _Z5helloPci
        .type           _Z5helloPci,@function
        .size           _Z5helloPci,(.L_x_1 - _Z5helloPci)
        .other          _Z5helloPci,@"STO_CUDA_ENTRY STV_DEFAULT"
_Z5helloPci:
.text._Z5helloPci:
[----:B------:R-:W-:Y:S08]  /*0000*/  LDC R1, c[0x0][0x37c] ;  /* 0x0000df00ff017b82 */ /* 0x000ff00000000800 */
[----:B------:R-:W-:Y:S01]  /*0010*/  S2UR UR4, SR_CTAID.X ;  /* 0x00000000000479c3 */ /* 0x000fe20000002500 */
[----:B------:R-:W0:Y:S01]  /*0020*/  S2R R0, SR_TID.X ;  /* 0x0000000000007919 */ /* 0x000e220000002100 */
[----:B------:R-:W1:Y:S01]  /*0030*/  LDCU UR9, c[0x0][0x364] ;  /* 0x00006c80ff0977ac */ /* 0x000e620008000800 */
[----:B------:R-:W1:Y:S01]  /*0040*/  S2R R3, SR_TID.Y ;  /* 0x0000000000037919 */ /* 0x000e620000002200 */
[----:B------:R-:W2:Y:S04]  /*0050*/  LDCU UR5, c[0x0][0x374] ;  /* 0x00006e80ff0577ac */ /* 0x000ea80008000800 */
[----:B------:R-:W2:Y:S01]  /*0060*/  S2UR UR7, SR_CTAID.Y ;  /* 0x00000000000779c3 */ /* 0x000ea20000002600 */
[----:B------:R-:W3:Y:S07]  /*0070*/  LDCU UR6, c[0x0][0x378] ;  /* 0x00006f00ff0677ac */ /* 0x000eee0008000800 */
[----:B------:R-:W3:Y:S08]  /*0080*/  S2UR UR8, SR_CTAID.Z ;  /* 0x00000000000879c3 */ /* 0x000ef00000002700 */
[----:B------:R-:W0:Y:S01]  /*0090*/  LDC R5, c[0x0][0x360] ;  /* 0x0000d800ff057b82 */ /* 0x000e220000000800 */
[----:B--2---:R-:W-:Y:S01]  /*00a0*/  UIMAD UR4, UR4, UR5, UR7 ;  /* 0x00000005040472a4 */ /* 0x004fe2000f8e0207 */
[----:B------:R-:W2:Y:S03]  /*00b0*/  LDCU UR5, c[0x0][0x388] ;  /* 0x00007100ff0577ac */ /* 0x000ea60008000800 */
[----:B---3--:R-:W-:-:S06]  /*00c0*/  UIMAD UR4, UR4, UR6, UR8 ;  /* 0x00000006040472a4 */ /* 0x008fcc000f8e0208 */
[----:B0-----:R-:W-:-:S04]  /*00d0*/  IMAD R0, R5, UR4, R0 ;  /* 0x0000000405007c24 */ /* 0x001fc8000f8e0200 */
[----:B-1----:R-:W-:-:S05]  /*00e0*/  IMAD R0, R0, UR9, R3 ;  /* 0x0000000900007c24 */ /* 0x002fca000f8e0203 */
[----:B--2---:R-:W-:-:S13]  /*00f0*/  ISETP.GE.AND P0, PT, R0, UR5, PT ;  /* 0x0000000500007c0c */ /* 0x004fda000bf06270 */
[----:B------:R-:W-:Y:S05]  /*0100*/  @P0 EXIT ;  /* 0x000000000000094d */ /* 0x000fea0003800000 */
[----:B------:R-:W0:Y:S01]  /*0110*/  LDCU.64 UR6, c[0x0][0x380] ;  /* 0x00007000ff0677ac */ /* 0x000e220008000a00 */
[----:B------:R-:W1:Y:S01]  /*0120*/  LDCU.64 UR4, c[0x0][0x358] ;  /* 0x00006b00ff0477ac */ /* 0x000e620008000a00 */
[----:B0-----:R-:W-:-:S04]  /*0130*/  IADD3 R2, P0, PT, R0, UR6, RZ ;  /* 0x0000000600027c10 */ /* 0x001fc8000ff1e0ff */
[----:B------:R-:W-:-:S05]  /*0140*/  LEA.HI.X.SX32 R3, R0, UR7, 0x1, P0 ;  /* 0x0000000700037c11 */ /* 0x000fca00080f0eff */
[----:B-1----:R-:W2:Y:S02]  /*0150*/  LDG.E.U8 R0, desc[UR4][R2.64] ;  /* 0x0000000402007981 */ /* 0x002ea4000c1e1100 */
[----:B--2---:R-:W-:-:S05]  /*0160*/  IADD3 R5, PT, PT, R0, -0x20, RZ ;  /* 0xffffffe000057810 */ /* 0x004fca0007ffe0ff */
[----:B------:R-:W-:Y:S01]  /*0170*/  STG.E.U8 desc[UR4][R2.64], R5 ;  /* 0x0000000502007986 */ /* 0x000fe2000c101104 */
[----:B------:R-:W-:Y:S05]  /*0180*/  EXIT ;  /* 0x000000000000794d */ /* 0x000fea0003800000 */
.L_x_0:
[----:B------:R-:W-:-:S00]  /*0190*/  BRA `(.L_x_0) ;  /* 0xfffffffc00fc7947 */ /* 0x000fc0000383ffff */
[----:B------:R-:W-:-:S00]  /*01a0*/  NOP ;  /* 0x0000000000007918 */ /* 0x000fc00000000000 */
        /* <DEDUP_REMOVED lines=13> */
.L_x_1:


//--------------------- .nv.shared.reserved.0     --------------------------
	.section	.nv.shared.reserved.0,"aw",@nobits
	.weak		__nv_reservedSMEM_offset_0_alias
	.size		__nv_reservedSMEM_offset_0_alias, 0, 64
	.other		__nv_reservedSMEM_offset_0_alias,@"STO_CUDA_RESERVED_SHARED STV_DEFAULT"
__nv_reservedSMEM_offset_0_alias:
	.zero		0
	.zero		64


//--------------------- .nv.constant0._Z5helloPci --------------------------
	.section	.nv.constant0._Z5helloPci,"a",@progbits
	.sectionflags	@""
	.align	4
.nv.constant0._Z5helloPci:
	.zero		908


//--------------------- SYMBOLS --------------------------

	.type		.nv.reservedSmem.offset0,@object
	.size		.nv.reservedSmem.offset0,0x4
